//
// Generated by NVIDIA NVVM Compiler
//
// Compiler Build ID: CL-36424714
// Cuda compilation tools, release 13.0, V13.0.88
// Based on NVVM 20.0.0
//

.version 9.0
.target sm_100
.address_size 64

	// .globl	_Z3fooPd
.global .align 8 .b8 C[64];

.visible .entry _Z3fooPd(
	.param .u64 .ptr .align 1 _Z3fooPd_param_0
)
{
	.reg .b32 	%r<8>;
	.reg .b64 	%rd<12>;
	.reg .b64 	%fd<2>;

	ld.param.u64 	%rd1, [_Z3fooPd_param_0];
	cvta.to.global.u64 	%rd2, %rd1;
	mov.u32 	%r1, %tid.x;
	mov.u32 	%r2, %tid.y;
	mov.u32 	%r3, %tid.z;
	shl.b32 	%r4, %r1, 2;
	shl.b32 	%r5, %r2, 1;
	add.s32 	%r6, %r5, %r3;
	add.s32 	%r7, %r6, %r4;
	mul.wide.u32 	%rd3, %r1, 32;
	mov.u64 	%rd4, C;
	add.s64 	%rd5, %rd4, %rd3;
	mul.wide.u32 	%rd6, %r2, 16;
	add.s64 	%rd7, %rd5, %rd6;
	mul.wide.u32 	%rd8, %r3, 8;
	add.s64 	%rd9, %rd7, %rd8;
	ld.global.f64 	%fd1, [%rd9];
	mul.wide.u32 	%rd10, %r7, 8;
	add.s64 	%rd11, %rd2, %rd10;
	st.global.f64 	[%rd11], %fd1;
	ret;

}


// ===== COMPILED SASS (sm_100) =====

	.target	sm_100

	.elftype	@"ET_EXEC"


//--------------------- .note.nv.tkinfo           --------------------------
	.section	.note.nv.tkinfo,"",@"SHT_NOTE"
	.sectionflags	@"SHF_NOTE_NV_TKINFO"
	.tkinfo
        /*0018*/ 	.word	0x00000002
        /*0030*/ 	.string	""
        /*0030*/ 	.string	"ptxas"
        /*0030*/ 	.string	"Cuda compilation tools, release 13.0, V13.0.88"
        /*0030*/ 	.string	"Build cuda_13.0.r13.0/compiler.36424714_0"
        /*0030*/ 	.string	"-arch sm_100 -m 64 "



//--------------------- .note.nv.cuinfo           --------------------------
	.section	.note.nv.cuinfo,"",@"SHT_NOTE"
	.sectionflags	@"SHF_NOTE_NV_CUINFO"
        /*0018*/ 	.short	0x0002
        /*001a*/ 	.short	0x0064
        /*001c*/ 	.short	0x0082
	.zero		2


//--------------------- .nv.info                  --------------------------
	.section	.nv.info,"",@"SHT_CUDA_INFO"
	.align	4


	//----- nvinfo : EIATTR_REGCOUNT
	.align		4
        /*0000*/ 	.byte	0x04, 0x2f
        /*0002*/ 	.short	(.L_2 - .L_1)
	.align		4
.L_1:
        /*0004*/ 	.word	index@(_Z3fooPd)
        /*0008*/ 	.word	0x0000000c


	//----- nvinfo : EIATTR_FRAME_SIZE
	.align		4
.L_2:
        /*000c*/ 	.byte	0x04, 0x11
        /*000e*/ 	.short	(.L_4 - .L_3)
	.align		4
.L_3:
        /*0010*/ 	.word	index@(_Z3fooPd)
        /*0014*/ 	.word	0x00000000


	//----- nvinfo : EIATTR_MIN_STACK_SIZE
	.align		4
.L_4:
        /*0018*/ 	.byte	0x04, 0x12
        /*001a*/ 	.short	(.L_6 - .L_5)
	.align		4
.L_5:
        /*001c*/ 	.word	index@(_Z3fooPd)
        /*0020*/ 	.word	0x00000000
.L_6:


//--------------------- .nv.compat                --------------------------
	.section	.nv.compat,"",@"SHT_CUDA_COMPAT_INFO"
	.align	4
        /*0000*/ 	.byte	0x02, 0x09, 0x00, 0x00, 0x02, 0x02, 0x01, 0x00, 0x02, 0x05, 0x05, 0x00, 0x03, 0x07, 0x01, 0x01
        /*0010*/ 	.byte	0x02, 0x03, 0x00, 0x00, 0x02, 0x06, 0x01, 0x00, 0x04, 0x0b, 0x08, 0x00, 0x09, 0x00, 0x00, 0x00
        /*0020*/ 	.byte	0x00, 0x00, 0x00, 0x00


//--------------------- .nv.info._Z3fooPd         --------------------------
	.section	.nv.info._Z3fooPd,"",@"SHT_CUDA_INFO"
	.sectionflags	@""
	.align	4


	//----- nvinfo : EIATTR_CUDA_API_VERSION
	.align		4
        /*0000*/ 	.byte	0x04, 0x37
        /*0002*/ 	.short	(.L_8 - .L_7)
.L_7:
        /*0004*/ 	.word	0x00000082


	//----- nvinfo : EIATTR_KPARAM_INFO
	.align		4
.L_8:
        /*0008*/ 	.byte	0x04, 0x17
        /*000a*/ 	.short	(.L_10 - .L_9)
.L_9:
        /*000c*/ 	.word	0x00000000
        /*0010*/ 	.short	0x0000
        /*0012*/ 	.short	0x0000
        /*0014*/ 	.byte	0x00, 0xf5, 0x21, 0x00


	//----- nvinfo : EIATTR_SPARSE_MMA_MASK
	.align		4
.L_10:
        /*0018*/ 	.byte	0x03, 0x50
        /*001a*/ 	.short	0x0000


	//----- nvinfo : EIATTR_MAXREG_COUNT
	.align		4
        /*001c*/ 	.byte	0x03, 0x1b
        /*001e*/ 	.short	0x00ff


	//----- nvinfo : EIATTR_MERCURY_ISA_VERSION
	.align		4
        /*0020*/ 	.byte	0x03, 0x5f
        /*0022*/ 	.short	0x0101


	//----- nvinfo : EIATTR_VRC_CTA_INIT_COUNT
	.align		4
        /*0024*/ 	.byte	0x02, 0x4a
	.zero		1
	.zero		1


	//----- nvinfo : EIATTR_EXIT_INSTR_OFFSETS
	.align		4
        /*0028*/ 	.byte	0x04, 0x1c
        /*002a*/ 	.short	(.L_12 - .L_11)


	//   ....[0]....
.L_11:
        /*002c*/ 	.word	0x000000f0


	//----- nvinfo : EIATTR_CBANK_PARAM_SIZE
	.align		4
.L_12:
        /*0030*/ 	.byte	0x03, 0x19
        /*0032*/ 	.short	0x0008


	//----- nvinfo : EIATTR_PARAM_CBANK
	.align		4
        /*0034*/ 	.byte	0x04, 0x0a
        /*0036*/ 	.short	(.L_14 - .L_13)
	.align		4
.L_13:
        /*0038*/ 	.word	index@(.nv.constant0._Z3fooPd)
        /*003c*/ 	.short	0x0380
        /*003e*/ 	.short	0x0008


	//----- nvinfo : EIATTR_SW_WAR
	.align		4
.L_14:
        /*0040*/ 	.byte	0x04, 0x36
        /*0042*/ 	.short	(.L_16 - .L_15)
.L_15:
        /*0044*/ 	.word	0x00000008
.L_16:


//--------------------- .nv.callgraph             --------------------------
	.section	.nv.callgraph,"",@"SHT_CUDA_CALLGRAPH"
	.align	4
	.sectionentsize	8
	.align		4
        /*0000*/ 	.word	0x00000000
	.align		4
        /*0004*/ 	.word	0xffffffff
	.align		4
        /*0008*/ 	.word	0x00000000
	.align		4
        /*000c*/ 	.word	0xfffffffe
	.align		4
        /*0010*/ 	.word	0x00000000
	.align		4
        /*0014*/ 	.word	0xfffffffd
	.align		4
        /*0018*/ 	.word	0x00000000
	.align		4
        /*001c*/ 	.word	0xfffffffc


//--------------------- .nv.constant4             --------------------------
	.section	.nv.constant4,"a",@progbits
	.align	8
	.align		8
.nv.constant4:
        /*0000*/ 	.dword	C


//--------------------- .text._Z3fooPd            --------------------------
	.section	.text._Z3fooPd,"ax",@progbits
	.align	128
        .global         _Z3fooPd
        .type           _Z3fooPd,@function
        .size           _Z3fooPd,(.L_x_1 - _Z3fooPd)
        .other          _Z3fooPd,@"STO_CUDA_ENTRY STV_DEFAULT"
_Z3fooPd:
.text._Z3fooPd:
[----:B------:R-:W-:Y:S01]  /*0000*/  LDC R1, c[0x0][0x37c] ;  /* 0x0000df00ff017b82 */ /* 0x000fe20000000800 */
[----:B------:R-:W0:Y:S07]  /*0010*/  S2R R7, SR_TID.X ;  /* 0x0000000000077919 */ /* 0x000e2e0000002100 */
[----:B------:R-:W0:Y:S01]  /*0020*/  LDC.64 R2, c[0x4][RZ] ;  /* 0x01000000ff027b82 */ /* 0x000e220000000a00 */
[----:B------:R-:W1:Y:S01]  /*0030*/  LDCU.64 UR4, c[0x0][0x358] ;  /* 0x00006b00ff0477ac */ /* 0x000e620008000a00 */
[----:B------:R-:W2:Y:S01]  /*0040*/  S2R R9, SR_TID.Y ;  /* 0x0000000000097919 */ /* 0x000ea20000002200 */
[----:B------:R-:W3:Y:S05]  /*0050*/  S2R R0, SR_TID.Z ;  /* 0x0000000000007919 */ /* 0x000eea0000002300 */
[----:B------:R-:W4:Y:S01]  /*0060*/  LDC.64 R4, c[0x0][0x380] ;  /* 0x0000e000ff047b82 */ /* 0x000f220000000a00 */
[----:B0-----:R-:W-:-:S04]  /*0070*/  IMAD.WIDE.U32 R2, R7, 0x20, R2 ;  /* 0x0000002007027825 */ /* 0x001fc800078e0002 */
[----:B--2---:R-:W-:-:S04]  /*0080*/  IMAD.WIDE.U32 R2, R9, 0x10, R2 ;  /* 0x0000001009027825 */ /* 0x004fc800078e0002 */
[----:B---3--:R-:W-:-:S06]  /*0090*/  IMAD.WIDE.U32 R2, R0, 0x8, R2 ;  /* 0x0000000800027825 */ /* 0x008fcc00078e0002 */
[----:B-1----:R-:W2:Y:S01]  /*00a0*/  LDG.E.64 R2, desc[UR4][R2.64] ;  /* 0x0000000402027981 */ /* 0x002ea2000c1e1b00 */
[----:B------:R-:W-:-:S04]  /*00b0*/  LEA R0, R9, R0, 0x1 ;  /* 0x0000000009007211 */ /* 0x000fc800078e08ff */
[----:B------:R-:W-:-:S05]  /*00c0*/  LEA R7, R7, R0, 0x2 ;  /* 0x0000000007077211 */ /* 0x000fca00078e10ff */
[----:B----4-:R-:W-:-:S05]  /*00d0*/  IMAD.WIDE.U32 R4, R7, 0x8, R4 ;  /* 0x0000000807047825 */ /* 0x010fca00078e0004 */
[----:B--2---:R-:W-:Y:S01]  /*00e0*/  STG.E.64 desc[UR4][R4.64], R2 ;  /* 0x0000000204007986 */ /* 0x004fe2000c101b04 */
[----:B------:R-:W-:Y:S05]  /*00f0*/  EXIT ;  /* 0x000000000000794d */ /* 0x000fea0003800000 */
.L_x_0:
[----:B------:R-:W-:-:S00]  /*0100*/  BRA `(.L_x_0) ;  /* 0xfffffffc00fc7947 */ /* 0x000fc0000383ffff */
[----:B------:R-:W-:-:S00]  /*0110*/  NOP ;  /* 0x0000000000007918 */ /* 0x000fc00000000000 */
        /* <DEDUP_REMOVED lines=14> */
.L_x_1:


//--------------------- .nv.shared.reserved.0     --------------------------
	.section	.nv.shared.reserved.0,"aw",@nobits
	.weak		__nv_reservedSMEM_offset_0_alias
	.size		__nv_reservedSMEM_offset_0_alias, 0, 64
	.other		__nv_reservedSMEM_offset_0_alias,@"STO_CUDA_RESERVED_SHARED STV_DEFAULT"
__nv_reservedSMEM_offset_0_alias:
	.zero		0
	.zero		64


//--------------------- .nv.global                --------------------------
	.section	.nv.global,"aw",@nobits
	.align	8
.nv.global:
	.type		C,@object
	.size		C,(.L_0 - C)
C:
	.zero		64
.L_0:


//--------------------- .nv.constant0._Z3fooPd    --------------------------
	.section	.nv.constant0._Z3fooPd,"a",@progbits
	.sectionflags	@""
	.align	4
.nv.constant0._Z3fooPd:
	.zero		904


//--------------------- SYMBOLS --------------------------

	.type		.nv.reservedSmem.offset0,@object
	.size		.nv.reservedSmem.offset0,0x4
